	.headerflags	@"EF_CUDA_TEXMODE_UNIFIED EF_CUDA_64BIT_ADDRESS EF_CUDA_ACCELERATORS EF_CUDA_SM90 EF_CUDA_VIRTUAL_SM(EF_CUDA_SM90)"
	.elftype	@"ET_EXEC"


//--------------------- .nv.info                  --------------------------
	.section	.nv.info,"",@"SHT_CUDA_INFO"
	.align	4


	//----- nvinfo : EIATTR_REGCOUNT
	.align		4
        /*0000*/ 	.byte	0x04, 0x2f
        /*0002*/ 	.short	(.L_1 - .L_0)
	.align		4
.L_0:
        /*0004*/ 	.word	index@(triton_poi_fused_convolution_relu_8)
        /*0008*/ 	.word	0x00000020


	//----- nvinfo : EIATTR_MIN_STACK_SIZE
	.align		4
.L_1:
        /*000c*/ 	.byte	0x04, 0x12
        /*000e*/ 	.short	(.L_3 - .L_2)
	.align		4
.L_2:
        /*0010*/ 	.word	index@(triton_poi_fused_convolution_relu_8)
        /*0014*/ 	.word	0x00000000


	//----- nvinfo : EIATTR_FRAME_SIZE
	.align		4
.L_3:
        /*0018*/ 	.byte	0x04, 0x11
        /*001a*/ 	.short	(.L_5 - .L_4)
	.align		4
.L_4:
        /*001c*/ 	.word	index@(triton_poi_fused_convolution_relu_8)
        /*0020*/ 	.word	0x00000000


	//----- nvinfo : EIATTR_MIN_STACK_SIZE
	.align		4
.L_5:
        /*0024*/ 	.byte	0x04, 0x12
        /*0026*/ 	.short	(.L_7 - .L_6)
	.align		4
.L_6:
        /*0028*/ 	.word	index@(triton_poi_fused_convolution_relu_8)
        /*002c*/ 	.word	0x00000000
.L_7:


//--------------------- .nv.info.triton_poi_fused_convolution_relu_8 --------------------------
	.section	.nv.info.triton_poi_fused_convolution_relu_8,"",@"SHT_CUDA_INFO"
	.sectionflags	@""
	.align	4


	//----- nvinfo : EIATTR_CUDA_API_VERSION
	.align		4
        /*0000*/ 	.byte	0x04, 0x37
        /*0002*/ 	.short	(.L_9 - .L_8)
.L_8:
        /*0004*/ 	.word	0x0000007c


	//----- nvinfo : EIATTR_KPARAM_INFO
	.align		4
.L_9:
        /*0008*/ 	.byte	0x04, 0x17
        /*000a*/ 	.short	(.L_11 - .L_10)
.L_10:
        /*000c*/ 	.word	0x00000000
        /*0010*/ 	.short	0x0005
        /*0012*/ 	.short	0x0024
        /*0014*/ 	.byte	0x00, 0xf0, 0x11, 0x00


	//----- nvinfo : EIATTR_KPARAM_INFO
	.align		4
.L_11:
        /*0018*/ 	.byte	0x04, 0x17
        /*001a*/ 	.short	(.L_13 - .L_12)
.L_12:
        /*001c*/ 	.word	0x00000000
        /*0020*/ 	.short	0x0004
        /*0022*/ 	.short	0x0020
        /*0024*/ 	.byte	0x00, 0xf0, 0x11, 0x00


	//----- nvinfo : EIATTR_KPARAM_INFO
	.align		4
.L_13:
        /*0028*/ 	.byte	0x04, 0x17
        /*002a*/ 	.short	(.L_15 - .L_14)
.L_14:
        /*002c*/ 	.word	0x00000000
        /*0030*/ 	.short	0x0003
        /*0032*/ 	.short	0x0018
        /*0034*/ 	.byte	0x00, 0xf4, 0x21, 0x00


	//----- nvinfo : EIATTR_KPARAM_INFO
	.align		4
.L_15:
        /*0038*/ 	.byte	0x04, 0x17
        /*003a*/ 	.short	(.L_17 - .L_16)
.L_16:
        /*003c*/ 	.word	0x00000000
        /*0040*/ 	.short	0x0002
        /*0042*/ 	.short	0x0010
        /*0044*/ 	.byte	0x00, 0xf4, 0x21, 0x00


	//----- nvinfo : EIATTR_KPARAM_INFO
	.align		4
.L_17:
        /*0048*/ 	.byte	0x04, 0x17
        /*004a*/ 	.short	(.L_19 - .L_18)
.L_18:
        /*004c*/ 	.word	0x00000000
        /*0050*/ 	.short	0x0001
        /*0052*/ 	.short	0x0008
        /*0054*/ 	.byte	0x00, 0xf4, 0x21, 0x00


	//----- nvinfo : EIATTR_KPARAM_INFO
	.align		4
.L_19:
        /*0058*/ 	.byte	0x04, 0x17
        /*005a*/ 	.short	(.L_21 - .L_20)
.L_20:
        /*005c*/ 	.word	0x00000000
        /*0060*/ 	.short	0x0000
        /*0062*/ 	.short	0x0000
        /*0064*/ 	.byte	0x00, 0xf4, 0x21, 0x00


	//----- nvinfo : EIATTR_SPARSE_MMA_MASK
	.align		4
.L_21:
        /*0068*/ 	.byte	0x03, 0x50
        /*006a*/ 	.short	0x0000


	//----- nvinfo : EIATTR_MAXREG_COUNT
	.align		4
        /*006c*/ 	.byte	0x03, 0x1b
        /*006e*/ 	.short	0x00ff


	//----- nvinfo : EIATTR_EXIT_INSTR_OFFSETS
	.align		4
        /*0070*/ 	.byte	0x04, 0x1c
        /*0072*/ 	.short	(.L_23 - .L_22)


	//   ....[0]....
.L_22:
        /*0074*/ 	.word	0x00000a70


	//   ....[1]....
        /*0078*/ 	.word	0x00000a90


	//----- nvinfo : EIATTR_REQNTID
	.align		4
.L_23:
        /*007c*/ 	.byte	0x04, 0x10
        /*007e*/ 	.short	(.L_25 - .L_24)
.L_24:
        /*0080*/ 	.word	0x00000080
        /*0084*/ 	.word	0x00000001
        /*0088*/ 	.word	0x00000001


	//----- nvinfo : EIATTR_CBANK_PARAM_SIZE
	.align		4
.L_25:
        /*008c*/ 	.byte	0x03, 0x19
        /*008e*/ 	.short	0x0028


	//----- nvinfo : EIATTR_PARAM_CBANK
	.align		4
        /*0090*/ 	.byte	0x04, 0x0a
        /*0092*/ 	.short	(.L_27 - .L_26)
	.align		4
.L_26:
        /*0094*/ 	.word	index@(.nv.constant0.triton_poi_fused_convolution_relu_8)
        /*0098*/ 	.short	0x0210
        /*009a*/ 	.short	0x0028


	//----- nvinfo : EIATTR_SW_WAR
	.align		4
.L_27:
        /*009c*/ 	.byte	0x04, 0x36
        /*009e*/ 	.short	(.L_29 - .L_28)
.L_28:
        /*00a0*/ 	.word	0x00000008
.L_29:


//--------------------- .nv.callgraph             --------------------------
	.section	.nv.callgraph,"",@"SHT_CUDA_CALLGRAPH"
	.align	4
	.sectionentsize	8
	.align		4
        /*0000*/ 	.word	0x00000000
	.align		4
        /*0004*/ 	.word	0xffffffff
	.align		4
        /*0008*/ 	.word	0x00000000
	.align		4
        /*000c*/ 	.word	0xfffffffe
	.align		4
        /*0010*/ 	.word	0x00000000
	.align		4
        /*0014*/ 	.word	0xfffffffd
	.align		4
        /*0018*/ 	.word	0x00000000
	.align		4
        /*001c*/ 	.word	0xfffffffc


//--------------------- .text.triton_poi_fused_convolution_relu_8 --------------------------
	.section	.text.triton_poi_fused_convolution_relu_8,"ax",@progbits
	.sectionflags	@"SHF_BARRIERS=1"
	.align	128
        .global         triton_poi_fused_convolution_relu_8
        .type           triton_poi_fused_convolution_relu_8,@function
        .size           triton_poi_fused_convolution_relu_8,(.L_x_1 - triton_poi_fused_convolution_relu_8)
        .other          triton_poi_fused_convolution_relu_8,@"STO_CUDA_ENTRY STV_DEFAULT"
triton_poi_fused_convolution_relu_8:
.text.triton_poi_fused_convolution_relu_8:
[----:B------:R-:W0:Y:S01]  /*0000*/  LDC R1, c[0x0][0x28] ;  /* 0x00000a00ff017b82 */ /* 0x000e220000000800 */
[----:B------:R-:W1:Y:S07]  /*0010*/  S2R R2, SR_CTAID.Y ;  /* 0x0000000000027919 */ /* 0x000e6e0000002600 */
[----:B------:R-:W2:Y:S01]  /*0020*/  LDC.64 R22, c[0x0][0x218] ;  /* 0x00008600ff167b82 */ /* 0x000ea20000000a00 */
[----:B------:R-:W-:Y:S02]  /*0030*/  CS2R R8, SRZ ;  /* 0x0000000000087805 */ /* 0x000fe4000001ff00 */
[----:B------:R-:W-:Y:S01]  /*0040*/  CS2R R10, SRZ ;  /* 0x00000000000a7805 */ /* 0x000fe2000001ff00 */
[----:B------:R-:W3:Y:S01]  /*0050*/  S2R R19, SR_TID.X ;  /* 0x0000000000137919 */ /* 0x000ee20000002100 */
[----:B------:R-:W-:Y:S01]  /*0060*/  ULDC.64 UR6, c[0x0][0x208] ;  /* 0x0000820000067ab9 */ /* 0x000fe20000000a00 */
[----:B------:R-:W-:-:S02]  /*0070*/  CS2R R12, SRZ ;  /* 0x00000000000c7805 */ /* 0x000fc4000001ff00 */
[----:B------:R-:W-:Y:S01]  /*0080*/  CS2R R14, SRZ ;  /* 0x00000000000e7805 */ /* 0x000fe2000001ff00 */
[----:B------:R-:W4:Y:S01]  /*0090*/  S2R R6, SR_CTAID.X ;  /* 0x0000000000067919 */ /* 0x000f220000002500 */
[----:B------:R-:W5:Y:S01]  /*00a0*/  LDC.64 R20, c[0x0][0x210] ;  /* 0x00008400ff147b82 */ /* 0x000f620000000a00 */
[----:B-1----:R-:W-:Y:S02]  /*00b0*/  IMAD.SHL.U32 R2, R2, 0x40, RZ ;  /* 0x0000004002027824 */ /* 0x002fe400078e00ff */
[----:B---3--:R-:W-:Y:S01]  /*00c0*/  IMAD.SHL.U32 R3, R19, 0x4, RZ ;  /* 0x0000000413037824 */ /* 0x008fe200078e00ff */
[----:B------:R-:W-:-:S04]  /*00d0*/  SHF.R.U32.HI R17, RZ, 0x4, R19 ;  /* 0x00000004ff117819 */ /* 0x000fc80000011613 */
[----:B------:R-:W-:Y:S02]  /*00e0*/  LOP3.LUT R3, R2, 0x3c, R3, 0xf8, !PT ;  /* 0x0000003c02037812 */ /* 0x000fe400078ef803 */
[----:B------:R-:W-:Y:S02]  /*00f0*/  SGXT.U32 R17, R17, 0x3 ;  /* 0x000000031111781a */ /* 0x000fe40000000000 */
[C---:B------:R-:W-:Y:S01]  /*0100*/  ISETP.GE.AND P0, PT, R3.reuse, 0x600, PT ;  /* 0x000006000300780c */ /* 0x040fe20003f06270 */
[----:B------:R-:W-:-:S05]  /*0110*/  IMAD.HI R0, R3, 0x2aaaaaab, RZ ;  /* 0x2aaaaaab03007827 */ /* 0x000fca00078e02ff */
[----:B------:R-:W-:-:S04]  /*0120*/  SHF.R.U32.HI R5, RZ, 0x1f, R0 ;  /* 0x0000001fff057819 */ /* 0x000fc80000011600 */
[----:B------:R-:W-:Y:S01]  /*0130*/  LEA.HI.SX32 R4, R0, R5, 0x1a ;  /* 0x0000000500047211 */ /* 0x000fe200078fd2ff */
[----:B----4-:R-:W-:Y:S01]  /*0140*/  IMAD.SHL.U32 R0, R6, 0x10, RZ ;  /* 0x0000001006007824 */ /* 0x010fe200078e00ff */
[----:B------:R-:W-:-:S03]  /*0150*/  CS2R R6, SRZ ;  /* 0x0000000000067805 */ /* 0x000fc6000001ff00 */
[----:B------:R-:W-:Y:S01]  /*0160*/  IMAD R5, R4, -0x180, R3 ;  /* 0xfffffe8004057824 */ /* 0x000fe200078e0203 */
[----:B------:R-:W-:Y:S02]  /*0170*/  LOP3.LUT R16, R0, R17, RZ, 0xfc, !PT ;  /* 0x0000001100107212 */ /* 0x000fe400078efcff */
[----:B------:R-:W-:Y:S01]  /*0180*/  LOP3.LUT R3, R0, 0x8, R17, 0xfe, !PT ;  /* 0x0000000800037812 */ /* 0x000fe200078efe11 */
[----:B------:R-:W-:Y:S01]  /*0190*/  IMAD R4, R4, 0xd80, R5 ;  /* 0x00000d8004047824 */ /* 0x000fe200078e0205 */
[----:B------:R-:W-:Y:S01]  /*01a0*/  ISETP.LT.AND P2, PT, R16, 0x9, !P0 ;  /* 0x000000091000780c */ /* 0x000fe20004741270 */
[----:B--2---:R-:W-:Y:S01]  /*01b0*/  IMAD.WIDE R22, R5, 0x4, R22 ;  /* 0x0000000405167825 */ /* 0x004fe200078e0216 */
[----:B------:R-:W-:-:S03]  /*01c0*/  ISETP.LT.AND P1, PT, R3, 0x9, !P0 ;  /* 0x000000090300780c */ /* 0x000fc60004721270 */
[--C-:B------:R-:W-:Y:S02]  /*01d0*/  IMAD R16, R16, 0x180, R4.reuse ;  /* 0x0000018010107824 */ /* 0x100fe400078e0204 */
[----:B------:R-:W-:Y:S01]  /*01e0*/  IMAD R3, R3, 0x180, R4 ;  /* 0x0000018003037824 */ /* 0x000fe200078e0204 */
[----:B------:R-:W-:Y:S01]  /*01f0*/  CS2R R4, SRZ ;  /* 0x0000000000047805 */ /* 0x000fe2000001ff00 */
[----:B-----5:R-:W-:-:S04]  /*0200*/  IMAD.WIDE R24, R16, 0x4, R20 ;  /* 0x0000000410187825 */ /* 0x020fc800078e0214 */
[----:B------:R-:W-:Y:S01]  /*0210*/  IMAD.WIDE R20, R3, 0x4, R20 ;  /* 0x0000000403147825 */ /* 0x000fe200078e0214 */
[----:B------:R-:W2:Y:S04]  /*0220*/  @!P0 LDG.E.EL.128 R4, desc[UR6][R22.64] ;  /* 0x0000000616048981 */ /* 0x000ea8000c2e1d00 */
[----:B------:R1:W2:Y:S04]  /*0230*/  @P2 LDG.E.EL.128 R8, desc[UR6][R24.64] ;  /* 0x0000000618082981 */ /* 0x0002a8000c2e1d00 */
[----:B------:R3:W4:Y:S01]  /*0240*/  @P1 LDG.E.EL.128 R12, desc[UR6][R20.64] ;  /* 0x00000006140c1981 */ /* 0x000722000c2e1d00 */
[----:B------:R-:W5:Y:S01]  /*0250*/  S2UR UR5, SR_CgaCtaId ;  /* 0x00000000000579c3 */ /* 0x000f620000008800 */
[----:B------:R-:W-:Y:S01]  /*0260*/  IMAD.SHL.U32 R18, R19, 0x40, RZ ;  /* 0x0000004013127824 */ /* 0x000fe200078e00ff */
[----:B------:R-:W-:Y:S01]  /*0270*/  UMOV UR4, 0x400 ;  /* 0x0000040000047882 */ /* 0x000fe20000000000 */
[----:B------:R-:W2:Y:S01]  /*0280*/  S2R R26, SR_TID.X ;  /* 0x00000000001a7919 */ /* 0x000ea20000002100 */
[----:B------:R-:W-:-:S02]  /*0290*/  LOP3.LUT R0, R0, 0xf, R19, 0xf8, !PT ;  /* 0x0000000f00007812 */ /* 0x000fc400078ef813 */
[----:B------:R-:W-:-:S04]  /*02a0*/  LOP3.LUT R18, R18, 0x3c0, RZ, 0xc0, !PT ;  /* 0x000003c012127812 */ /* 0x000fc800078ec0ff */
[C---:B------:R-:W-:Y:S02]  /*02b0*/  LOP3.LUT R27, R18.reuse, R17, RZ, 0xfc, !PT ;  /* 0x00000011121b7212 */ /* 0x040fe400078efcff */
[C---:B------:R-:W-:Y:S02]  /*02c0*/  LOP3.LUT R28, R18.reuse, 0x10, RZ, 0xfc, !PT ;  /* 0x00000010121c7812 */ /* 0x040fe400078efcff */
[C---:B------:R-:W-:Y:S02]  /*02d0*/  LOP3.LUT R29, R18.reuse, 0x20, RZ, 0xfc, !PT ;  /* 0x00000020121d7812 */ /* 0x040fe400078efcff */
[C---:B-1----:R-:W-:Y:S02]  /*02e0*/  LOP3.LUT R24, R18.reuse, 0x30, RZ, 0xfc, !PT ;  /* 0x0000003012187812 */ /* 0x042fe400078efcff */
[-C--:B------:R-:W-:Y:S02]  /*02f0*/  LEA.HI R18, R18, R27.reuse, RZ, 0x1c ;  /* 0x0000001b12127211 */ /* 0x080fe400078fe0ff */
[----:B------:R-:W-:-:S02]  /*0300*/  LEA.HI R22, R28, R27, RZ, 0x1c ;  /* 0x0000001b1c167211 */ /* 0x000fc400078fe0ff */
[-C--:B---3--:R-:W-:Y:S01]  /*0310*/  LEA.HI R20, R29, R27.reuse, RZ, 0x1c ;  /* 0x0000001b1d147211 */ /* 0x088fe200078fe0ff */
[----:B0----5:R-:W-:Y:S01]  /*0320*/  UPRMT UR4, UR5, 0x654, UR4 ;  /* 0x0000065405047896 */ /* 0x021fe20008000004 */
[----:B------:R-:W-:-:S05]  /*0330*/  LEA.HI R21, R24, R27, RZ, 0x1c ;  /* 0x0000001b18157211 */ /* 0x000fca00078fe0ff */
[----:B------:R-:W-:Y:S02]  /*0340*/  LEA R23, R18, UR4, 0x2 ;  /* 0x0000000412177c11 */ /* 0x000fe4000f8e10ff */
[----:B------:R-:W-:Y:S02]  /*0350*/  LEA R22, R22, UR4, 0x2 ;  /* 0x0000000416167c11 */ /* 0x000fe4000f8e10ff */
[----:B------:R-:W-:Y:S02]  /*0360*/  LEA R25, R20, UR4, 0x2 ;  /* 0x0000000414197c11 */ /* 0x000fe4000f8e10ff */
[----:B------:R-:W-:Y:S02]  /*0370*/  LEA R18, R21, UR4, 0x2 ;  /* 0x0000000415127c11 */ /* 0x000fe4000f8e10ff */
[C---:B--2---:R-:W-:Y:S01]  /*0380*/  FSETP.GEU.AND P6, PT, R5.reuse, -R9, PT ;  /* 0x800000090500720b */ /* 0x044fe20003fce000 */
[----:B------:R-:W-:Y:S01]  /*0390*/  FADD R9, R5, R9 ;  /* 0x0000000905097221 */ /* 0x000fe20000000000 */
[C---:B------:R-:W-:Y:S01]  /*03a0*/  FSETP.GEU.AND P5, PT, R4.reuse, -R8, PT ;  /* 0x800000080400720b */ /* 0x040fe20003fae000 */
[----:B------:R-:W-:Y:S01]  /*03b0*/  FADD R8, R4, R8 ;  /* 0x0000000804087221 */ /* 0x000fe20000000000 */
[C---:B------:R-:W-:Y:S01]  /*03c0*/  FSETP.GEU.AND P4, PT, R6.reuse, -R10, PT ;  /* 0x8000000a0600720b */ /* 0x040fe20003f8e000 */
[----:B------:R-:W-:Y:S01]  /*03d0*/  FADD R10, R6, R10 ;  /* 0x0000000a060a7221 */ /* 0x000fe20000000000 */
[----:B------:R-:W-:-:S02]  /*03e0*/  FSEL R9, R9, RZ, P6 ;  /* 0x000000ff09097208 */ /* 0x000fc40003000000 */
[C---:B------:R-:W-:Y:S01]  /*03f0*/  FSETP.GEU.AND P6, PT, R7.reuse, -R11, PT ;  /* 0x8000000b0700720b */ /* 0x040fe20003fce000 */
[----:B------:R-:W-:Y:S01]  /*0400*/  FADD R11, R7, R11 ;  /* 0x0000000b070b7221 */ /* 0x000fe20000000000 */
[C---:B----4-:R-:W-:Y:S01]  /*0410*/  FSETP.GEU.AND P0, PT, R4.reuse, -R12, PT ;  /* 0x8000000c0400720b */ /* 0x050fe20003f0e000 */
[----:B------:R-:W-:Y:S01]  /*0420*/  FADD R4, R4, R12 ;  /* 0x0000000c04047221 */ /* 0x000fe20000000000 */
[C---:B------:R-:W-:Y:S01]  /*0430*/  FSETP.GEU.AND P3, PT, R5.reuse, -R13, PT ;  /* 0x8000000d0500720b */ /* 0x040fe20003f6e000 */
[----:B------:R-:W-:Y:S01]  /*0440*/  FADD R5, R5, R13 ;  /* 0x0000000d05057221 */ /* 0x000fe20000000000 */
[----:B------:R-:W-:Y:S02]  /*0450*/  FSEL R8, R8, RZ, P5 ;  /* 0x000000ff08087208 */ /* 0x000fe40002800000 */
[C---:B------:R-:W-:Y:S01]  /*0460*/  FSETP.GEU.AND P5, PT, R6.reuse, -R14, PT ;  /* 0x8000000e0600720b */ /* 0x040fe20003fae000 */
[----:B------:R-:W-:Y:S01]  /*0470*/  FADD R6, R6, R14 ;  /* 0x0000000e06067221 */ /* 0x000fe20000000000 */
[----:B------:R-:W-:Y:S01]  /*0480*/  FSEL R10, R10, RZ, P4 ;  /* 0x000000ff0a0a7208 */ /* 0x000fe20002000000 */
[----:B------:R-:W-:Y:S01]  /*0490*/  STS [R23], R8 ;  /* 0x0000000817007388 */ /* 0x000fe20000000800 */
[C---:B------:R-:W-:Y:S01]  /*04a0*/  FSETP.GEU.AND P4, PT, R7.reuse, -R15, PT ;  /* 0x8000000f0700720b */ /* 0x040fe20003f8e000 */
[----:B------:R-:W-:Y:S01]  /*04b0*/  FADD R7, R7, R15 ;  /* 0x0000000f07077221 */ /* 0x000fe20000000000 */
[----:B------:R-:W-:Y:S01]  /*04c0*/  FSEL R11, R11, RZ, P6 ;  /* 0x000000ff0b0b7208 */ /* 0x000fe20003000000 */
[----:B------:R-:W-:Y:S01]  /*04d0*/  STS [R22+0x40], R9 ;  /* 0x0000400916007388 */ /* 0x000fe20000000800 */
[----:B------:R-:W-:-:S02]  /*04e0*/  FSEL R4, R4, RZ, P0 ;  /* 0x000000ff04047208 */ /* 0x000fc40000000000 */
[----:B------:R-:W-:Y:S01]  /*04f0*/  FSEL R5, R5, RZ, P3 ;  /* 0x000000ff05057208 */ /* 0x000fe20001800000 */
[----:B------:R-:W-:Y:S01]  /*0500*/  STS [R25+0x80], R10 ;  /* 0x0000800a19007388 */ /* 0x000fe20000000800 */
[----:B------:R-:W-:Y:S02]  /*0510*/  FSEL R6, R6, RZ, P5 ;  /* 0x000000ff06067208 */ /* 0x000fe40002800000 */
[----:B------:R-:W-:Y:S01]  /*0520*/  FSEL R7, R7, RZ, P4 ;  /* 0x000000ff07077208 */ /* 0x000fe20002000000 */
[----:B------:R-:W-:Y:S01]  /*0530*/  STS [R18+0xc0], R11 ;  /* 0x0000c00b12007388 */ /* 0x000fe20000000800 */
[----:B------:R-:W-:Y:S02]  /*0540*/  LOP3.LUT R14, R26, 0x7f, RZ, 0xc0, !PT ;  /* 0x0000007f1a0e7812 */ /* 0x000fe400078ec0ff */
[----:B------:R-:W-:Y:S01]  /*0550*/  ISETP.GE.AND P0, PT, R0, 0x9, PT ;  /* 0x000000090000780c */ /* 0x000fe20003f06270 */
[----:B------:R-:W-:Y:S01]  /*0560*/  STS [R23+0x20], R4 ;  /* 0x0000200417007388 */ /* 0x000fe20000000800 */
[C---:B------:R-:W-:Y:S01]  /*0570*/  LOP3.LUT R21, R14.reuse, 0x80, RZ, 0xfc, !PT ;  /* 0x000000800e157812 */ /* 0x040fe200078efcff */
[----:B------:R-:W-:Y:S01]  /*0580*/  IMAD.IADD R12, R17, 0x1, R14 ;  /* 0x00000001110c7824 */ /* 0x000fe200078e020e */
[----:B------:R-:W-:Y:S01]  /*0590*/  LOP3.LUT R19, R14, 0x100, RZ, 0xfc, !PT ;  /* 0x000001000e137812 */ /* 0x000fe200078efcff */
[----:B------:R0:W-:Y:S01]  /*05a0*/  STS [R22+0x60], R5 ;  /* 0x0000600516007388 */ /* 0x0001e20000000800 */
[----:B------:R-:W-:-:S02]  /*05b0*/  LEA.HI R21, R21, R14, RZ, 0x1c ;  /* 0x0000000e15157211 */ /* 0x000fc400078fe0ff */
[----:B------:R-:W-:Y:S01]  /*05c0*/  LEA R15, R12, UR4, 0x2 ;  /* 0x000000040c0f7c11 */ /* 0x000fe2000f8e10ff */
[----:B------:R1:W-:Y:S01]  /*05d0*/  STS [R25+0xa0], R6 ;  /* 0x0000a00619007388 */ /* 0x0003e20000000800 */
[----:B------:R-:W2:Y:S01]  /*05e0*/  LDC.64 R12, c[0x0][0x220] ;  /* 0x00008800ff0c7b82 */ /* 0x000ea20000000a00 */
[----:B------:R-:W-:Y:S02]  /*05f0*/  LEA.HI R19, R19, R14, RZ, 0x1c ;  /* 0x0000000e13137211 */ /* 0x000fe400078fe0ff */
[----:B------:R2:W-:Y:S01]  /*0600*/  STS [R18+0xe0], R7 ;  /* 0x0000e00712007388 */ /* 0x0005e20000000800 */
[----:B------:R-:W-:Y:S02]  /*0610*/  LEA R26, R21, UR4, 0x2 ;  /* 0x00000004151a7c11 */ /* 0x000fe4000f8e10ff */
[----:B0-----:R-:W-:Y:S02]  /*0620*/  LEA R22, R19, UR4, 0x2 ;  /* 0x0000000413167c11 */ /* 0x001fe4000f8e10ff */
[----:B------:R-:W-:Y:S01]  /*0630*/  BAR.SYNC.DEFER_BLOCKING 0x0 ;  /* 0x0000000000007b1d */ /* 0x000fe20000010000 */
[----:B------:R-:W-:-:S02]  /*0640*/  LOP3.LUT R23, R2, R17, RZ, 0xfc, !PT ;  /* 0x0000001102177212 */ /* 0x000fc400078efcff */
[C---:B-1----:R-:W-:Y:S02]  /*0650*/  LOP3.LUT R25, R14.reuse, 0x180, RZ, 0xfc, !PT ;  /* 0x000001800e197812 */ /* 0x042fe400078efcff */
[C---:B------:R-:W-:Y:S01]  /*0660*/  ISETP.LT.AND P3, PT, R23.reuse, 0x600, !P0 ;  /* 0x000006001700780c */ /* 0x040fe20004761270 */
[----:B------:R-:W-:Y:S01]  /*0670*/  IMAD R23, R23, 0x9, R0 ;  /* 0x0000000917177824 */ /* 0x000fe200078e0200 */
[----:B------:R-:W-:Y:S02]  /*0680*/  LEA.HI R25, R25, R14, RZ, 0x1c ;  /* 0x0000000e19197211 */ /* 0x000fe400078fe0ff */
[----:B------:R-:W-:Y:S02]  /*0690*/  LOP3.LUT R21, R2, 0x8, R17, 0xfe, !PT ;  /* 0x0000000802157812 */ /* 0x000fe400078efe11 */
[C---:B------:R-:W-:Y:S02]  /*06a0*/  LOP3.LUT R27, R14.reuse, 0x200, RZ, 0xfc, !PT ;  /* 0x000002000e1b7812 */ /* 0x040fe400078efcff */
[----:B------:R-:W-:-:S02]  /*06b0*/  LOP3.LUT R29, R14, 0x280, RZ, 0xfc, !PT ;  /* 0x000002800e1d7812 */ /* 0x000fc400078efcff */
[----:B------:R-:W-:Y:S02]  /*06c0*/  LEA R24, R25, UR4, 0x2 ;  /* 0x0000000419187c11 */ /* 0x000fe4000f8e10ff */
[C---:B------:R-:W-:Y:S01]  /*06d0*/  LOP3.LUT R25, R14.reuse, 0x300, RZ, 0xfc, !PT ;  /* 0x000003000e197812 */ /* 0x040fe200078efcff */
[----:B--2---:R-:W-:Y:S01]  /*06e0*/  IMAD.WIDE R18, R23, 0x4, R12 ;  /* 0x0000000417127825 */ /* 0x004fe200078e020c */
[----:B------:R-:W-:Y:S02]  /*06f0*/  LOP3.LUT R28, R14, 0x380, RZ, 0xfc, !PT ;  /* 0x000003800e1c7812 */ /* 0x000fe400078efcff */
[C---:B------:R-:W-:Y:S01]  /*0700*/  ISETP.LT.AND P4, PT, R21.reuse, 0x600, !P0 ;  /* 0x000006001500780c */ /* 0x040fe20004781270 */
[----:B------:R-:W-:Y:S01]  /*0710*/  IMAD R21, R21, 0x9, R0 ;  /* 0x0000000915157824 */ /* 0x000fe200078e0200 */
[-C--:B------:R-:W-:Y:S01]  /*0720*/  LEA.HI R27, R27, R14.reuse, RZ, 0x1c ;  /* 0x0000000e1b1b7211 */ /* 0x080fe200078fe0ff */
[----:B------:R-:W0:Y:S01]  /*0730*/  LDS R15, [R15] ;  /* 0x000000000f0f7984 */ /* 0x000e220000000800 */
[----:B------:R-:W-:-:S02]  /*0740*/  LEA.HI R29, R29, R14, RZ, 0x1c ;  /* 0x0000000e1d1d7211 */ /* 0x000fc400078fe0ff */
[----:B------:R-:W-:Y:S01]  /*0750*/  LOP3.LUT R0, R2, 0x10, R17, 0xfe, !PT ;  /* 0x0000001002007812 */ /* 0x000fe200078efe11 */
[----:B------:R-:W1:Y:S01]  /*0760*/  LDS R26, [R26+0x200] ;  /* 0x000200001a1a7984 */ /* 0x000e620000000800 */
[-C--:B------:R-:W-:Y:S02]  /*0770*/  LEA.HI R20, R25, R14.reuse, RZ, 0x1c ;  /* 0x0000000e19147211 */ /* 0x080fe400078fe0ff */
[----:B------:R-:W-:Y:S01]  /*0780*/  LEA.HI R28, R28, R14, RZ, 0x1c ;  /* 0x0000000e1c1c7211 */ /* 0x000fe200078fe0ff */
[----:B------:R-:W2:Y:S01]  /*0790*/  LDS R22, [R22+0x400] ;  /* 0x0004000016167984 */ /* 0x000ea20000000800 */
[----:B------:R-:W-:Y:S02]  /*07a0*/  LEA R25, R27, UR4, 0x2 ;  /* 0x000000041b197c11 */ /* 0x000fe4000f8e10ff */
[----:B------:R-:W-:Y:S01]  /*07b0*/  LEA R27, R29, UR4, 0x2 ;  /* 0x000000041d1b7c11 */ /* 0x000fe2000f8e10ff */
[----:B------:R-:W3:Y:S01]  /*07c0*/  LDS R24, [R24+0x600] ;  /* 0x0006000018187984 */ /* 0x000ee20000000800 */
[----:B------:R-:W-:-:S02]  /*07d0*/  LEA R29, R20, UR4, 0x2 ;  /* 0x00000004141d7c11 */ /* 0x000fc4000f8e10ff */
[----:B------:R-:W-:Y:S01]  /*07e0*/  LOP3.LUT R14, R2, 0x18, R17, 0xfe, !PT ;  /* 0x00000018020e7812 */ /* 0x000fe200078efe11 */
[----:B------:R-:W4:Y:S03]  /*07f0*/  LDS R25, [R25+0x800] ;  /* 0x0008000019197984 */ /* 0x000f260000000800 */
[----:B------:R-:W-:Y:S01]  /*0800*/  ISETP.LT.AND P6, PT, R14, 0x600, !P0 ;  /* 0x000006000e00780c */ /* 0x000fe200047c1270 */
[----:B------:R-:W5:Y:S04]  /*0810*/  LDS R27, [R27+0xa00] ;  /* 0x000a00001b1b7984 */ /* 0x000f680000000800 */
[----:B------:R-:W2:Y:S04]  /*0820*/  LDS R29, [R29+0xc00] ;  /* 0x000c00001d1d7984 */ /* 0x000ea80000000800 */
[----:B0-----:R0:W-:Y:S01]  /*0830*/  @P3 STG.E desc[UR6][R18.64], R15 ;  /* 0x0000000f12003986 */ /* 0x0011e2000c101906 */
[----:B------:R-:W-:-:S02]  /*0840*/  ISETP.LT.AND P3, PT, R0, 0x600, !P0 ;  /* 0x000006000000780c */ /* 0x000fc40004761270 */
[----:B------:R-:W-:Y:S02]  /*0850*/  LEA R0, R28, UR4, 0x2 ;  /* 0x000000041c007c11 */ /* 0x000fe4000f8e10ff */
[----:B------:R-:W-:-:S04]  /*0860*/  LOP3.LUT R28, R2, 0x20, R17, 0xfe, !PT ;  /* 0x00000020021c7812 */ /* 0x000fc800078efe11 */
[----:B------:R-:W3:Y:S01]  /*0870*/  LDS R0, [R0+0xe00] ;  /* 0x000e000000007984 */ /* 0x000ee20000000800 */
[----:B------:R-:W-:Y:S01]  /*0880*/  ISETP.LT.AND P5, PT, R28, 0x600, !P0 ;  /* 0x000006001c00780c */ /* 0x000fe200047a1270 */
[--C-:B0-----:R-:W-:Y:S01]  /*0890*/  IMAD.WIDE R18, R21, 0x4, R12.reuse ;  /* 0x0000000415127825 */ /* 0x101fe200078e020c */
[----:B------:R-:W0:Y:S03]  /*08a0*/  LDC.64 R14, c[0x0][0x228] ;  /* 0x00008a00ff0e7b82 */ /* 0x000e260000000a00 */
[----:B------:R-:W-:Y:S01]  /*08b0*/  VIADD R21, R23, 0x90 ;  /* 0x0000009017157836 */ /* 0x000fe20000000000 */
[----:B-1----:R1:W-:Y:S03]  /*08c0*/  @P4 STG.E desc[UR6][R18.64], R26 ;  /* 0x0000001a12004986 */ /* 0x0023e6000c101906 */
[----:B------:R-:W-:-:S05]  /*08d0*/  IMAD.WIDE R20, R21, 0x4, R12 ;  /* 0x0000000415147825 */ /* 0x000fca00078e020c */
[----:B--2---:R2:W-:Y:S01]  /*08e0*/  @P3 STG.E desc[UR6][R20.64], R22 ;  /* 0x0000001614003986 */ /* 0x0045e2000c101906 */
[----:B-1----:R-:W-:-:S04]  /*08f0*/  LOP3.LUT R18, R2, 0x28, R17, 0xfe, !PT ;  /* 0x0000002802127812 */ /* 0x002fc800078efe11 */
[----:B------:R-:W-:Y:S02]  /*0900*/  ISETP.LT.AND P4, PT, R18, 0x600, !P0 ;  /* 0x000006001200780c */ /* 0x000fe40004781270 */
[----:B--2---:R-:W-:Y:S01]  /*0910*/  LOP3.LUT R20, R2, 0x30, R17, 0xfe, !PT ;  /* 0x0000003002147812 */ /* 0x004fe200078efe11 */
[C---:B------:R-:W-:Y:S01]  /*0920*/  VIADD R21, R23.reuse, 0x168 ;  /* 0x0000016817157836 */ /* 0x040fe20000000000 */
[----:B------:R-:W-:Y:S01]  /*0930*/  LOP3.LUT R2, R2, 0x38, R17, 0xfe, !PT ;  /* 0x0000003802027812 */ /* 0x000fe200078efe11 */
[C---:B------:R-:W-:Y:S01]  /*0940*/  VIADD R17, R23.reuse, 0xd8 ;  /* 0x000000d817117836 */ /* 0x040fe20000000000 */
[----:B------:R-:W-:Y:S01]  /*0950*/  ISETP.LT.AND P3, PT, R20, 0x600, !P0 ;  /* 0x000006001400780c */ /* 0x000fe20004761270 */
[----:B------:R-:W-:Y:S01]  /*0960*/  VIADD R22, R23, 0x1b0 ;  /* 0x000001b017167836 */ /* 0x000fe20000000000 */
[----:B------:R-:W-:Y:S01]  /*0970*/  ISETP.LT.AND P0, PT, R2, 0x600, !P0 ;  /* 0x000006000200780c */ /* 0x000fe20004701270 */
[----:B------:R-:W-:-:S04]  /*0980*/  IMAD.WIDE R18, R17, 0x4, R12 ;  /* 0x0000000411127825 */ /* 0x000fc800078e020c */
[C---:B------:R-:W-:Y:S01]  /*0990*/  VIADD R17, R23.reuse, 0x120 ;  /* 0x0000012017117836 */ /* 0x040fe20000000000 */
[----:B---3--:R1:W-:Y:S01]  /*09a0*/  @P6 STG.E desc[UR6][R18.64], R24 ;  /* 0x0000001812006986 */ /* 0x0083e2000c101906 */
[----:B------:R-:W-:Y:S02]  /*09b0*/  VIADD R2, R23, 0x1f8 ;  /* 0x000001f817027836 */ /* 0x000fe40000000000 */
[----:B------:R-:W-:-:S04]  /*09c0*/  IMAD.WIDE R20, R21, 0x4, R12 ;  /* 0x0000000415147825 */ /* 0x000fc800078e020c */
[----:B------:R-:W-:-:S04]  /*09d0*/  IMAD.WIDE R22, R22, 0x4, R12 ;  /* 0x0000000416167825 */ /* 0x000fc800078e020c */
[----:B-1----:R-:W-:-:S04]  /*09e0*/  IMAD.WIDE R18, R17, 0x4, R12 ;  /* 0x0000000411127825 */ /* 0x002fc800078e020c */
[----:B------:R-:W-:Y:S01]  /*09f0*/  IMAD.WIDE R12, R2, 0x4, R12 ;  /* 0x00000004020c7825 */ /* 0x000fe200078e020c */
[----:B----4-:R1:W-:Y:S03]  /*0a00*/  @P5 STG.E desc[UR6][R18.64], R25 ;  /* 0x0000001912005986 */ /* 0x0103e6000c101906 */
[--C-:B0-----:R-:W-:Y:S01]  /*0a10*/  IMAD.WIDE R16, R16, 0x4, R14.reuse ;  /* 0x0000000410107825 */ /* 0x101fe200078e020e */
[----:B-----5:R1:W-:Y:S03]  /*0a20*/  @P4 STG.E desc[UR6][R20.64], R27 ;  /* 0x0000001b14004986 */ /* 0x0203e6000c101906 */
[----:B------:R-:W-:Y:S01]  /*0a30*/  IMAD.WIDE R14, R3, 0x4, R14 ;  /* 0x00000004030e7825 */ /* 0x000fe200078e020e */
[----:B------:R1:W-:Y:S04]  /*0a40*/  @P3 STG.E desc[UR6][R22.64], R29 ;  /* 0x0000001d16003986 */ /* 0x0003e8000c101906 */
[----:B------:R1:W-:Y:S04]  /*0a50*/  @P0 STG.E desc[UR6][R12.64], R0 ;  /* 0x000000000c000986 */ /* 0x0003e8000c101906 */
[----:B------:R1:W-:Y:S01]  /*0a60*/  @P2 STG.E.128 desc[UR6][R16.64], R8 ;  /* 0x0000000810002986 */ /* 0x0003e2000c101d06 */
[----:B------:R-:W-:Y:S05]  /*0a70*/  @!P1 EXIT ;  /* 0x000000000000994d */ /* 0x000fea0003800000 */
[----:B------:R-:W-:Y:S01]  /*0a80*/  STG.E.128 desc[UR6][R14.64], R4 ;  /* 0x000000040e007986 */ /* 0x000fe2000c101d06 */
[----:B------:R-:W-:Y:S05]  /*0a90*/  EXIT ;  /* 0x000000000000794d */ /* 0x000fea0003800000 */
.L_x_0:
[----:B------:R-:W-:-:S00]  /*0aa0*/  BRA `(.L_x_0) ;  /* 0xfffffffc00fc7947 */ /* 0x000fc0000383ffff */
[----:B------:R-:W-:-:S00]  /*0ab0*/  NOP ;  /* 0x0000000000007918 */ /* 0x000fc00000000000 */
        /* <DEDUP_REMOVED lines=12> */
.L_x_1:


//--------------------- .nv.shared.triton_poi_fused_convolution_relu_8 --------------------------
	.section	.nv.shared.triton_poi_fused_convolution_relu_8,"aw",@nobits
	.sectionflags	@""
	.align	16
	.zero		1024


//--------------------- .nv.constant0.triton_poi_fused_convolution_relu_8 --------------------------
	.section	.nv.constant0.triton_poi_fused_convolution_relu_8,"a",@progbits
	.sectionflags	@""
	.align	4
.nv.constant0.triton_poi_fused_convolution_relu_8:
	.zero		568
